	.headerflags	@"EF_CUDA_TEXMODE_UNIFIED EF_CUDA_64BIT_ADDRESS EF_CUDA_ACCELERATORS EF_CUDA_SM90 EF_CUDA_VIRTUAL_SM(EF_CUDA_SM90)"
	.elftype	@"ET_EXEC"


//--------------------- .nv.info                  --------------------------
	.section	.nv.info,"",@"SHT_CUDA_INFO"
	.align	4


	//----- nvinfo : EIATTR_REGCOUNT
	.align		4
        /*0000*/ 	.byte	0x04, 0x2f
        /*0002*/ 	.short	(.L_1 - .L_0)
	.align		4
.L_0:
        /*0004*/ 	.word	index@(triton_poi_fused_add_mul_1)
        /*0008*/ 	.word	0x00000014


	//----- nvinfo : EIATTR_MIN_STACK_SIZE
	.align		4
.L_1:
        /*000c*/ 	.byte	0x04, 0x12
        /*000e*/ 	.short	(.L_3 - .L_2)
	.align		4
.L_2:
        /*0010*/ 	.word	index@(triton_poi_fused_add_mul_1)
        /*0014*/ 	.word	0x00000000


	//----- nvinfo : EIATTR_FRAME_SIZE
	.align		4
.L_3:
        /*0018*/ 	.byte	0x04, 0x11
        /*001a*/ 	.short	(.L_5 - .L_4)
	.align		4
.L_4:
        /*001c*/ 	.word	index@(triton_poi_fused_add_mul_1)
        /*0020*/ 	.word	0x00000000


	//----- nvinfo : EIATTR_MIN_STACK_SIZE
	.align		4
.L_5:
        /*0024*/ 	.byte	0x04, 0x12
        /*0026*/ 	.short	(.L_7 - .L_6)
	.align		4
.L_6:
        /*0028*/ 	.word	index@(triton_poi_fused_add_mul_1)
        /*002c*/ 	.word	0x00000000
.L_7:


//--------------------- .nv.info.triton_poi_fused_add_mul_1 --------------------------
	.section	.nv.info.triton_poi_fused_add_mul_1,"",@"SHT_CUDA_INFO"
	.sectionflags	@""
	.align	4


	//----- nvinfo : EIATTR_CUDA_API_VERSION
	.align		4
        /*0000*/ 	.byte	0x04, 0x37
        /*0002*/ 	.short	(.L_9 - .L_8)
.L_8:
        /*0004*/ 	.word	0x0000007c


	//----- nvinfo : EIATTR_KPARAM_INFO
	.align		4
.L_9:
        /*0008*/ 	.byte	0x04, 0x17
        /*000a*/ 	.short	(.L_11 - .L_10)
.L_10:
        /*000c*/ 	.word	0x00000000
        /*0010*/ 	.short	0x0005
        /*0012*/ 	.short	0x0028
        /*0014*/ 	.byte	0x00, 0xf0, 0x11, 0x00


	//----- nvinfo : EIATTR_KPARAM_INFO
	.align		4
.L_11:
        /*0018*/ 	.byte	0x04, 0x17
        /*001a*/ 	.short	(.L_13 - .L_12)
.L_12:
        /*001c*/ 	.word	0x00000000
        /*0020*/ 	.short	0x0004
        /*0022*/ 	.short	0x0020
        /*0024*/ 	.byte	0x00, 0xf4, 0x21, 0x00


	//----- nvinfo : EIATTR_KPARAM_INFO
	.align		4
.L_13:
        /*0028*/ 	.byte	0x04, 0x17
        /*002a*/ 	.short	(.L_15 - .L_14)
.L_14:
        /*002c*/ 	.word	0x00000000
        /*0030*/ 	.short	0x0003
        /*0032*/ 	.short	0x0018
        /*0034*/ 	.byte	0x00, 0xf4, 0x21, 0x00


	//----- nvinfo : EIATTR_KPARAM_INFO
	.align		4
.L_15:
        /*0038*/ 	.byte	0x04, 0x17
        /*003a*/ 	.short	(.L_17 - .L_16)
.L_16:
        /*003c*/ 	.word	0x00000000
        /*0040*/ 	.short	0x0002
        /*0042*/ 	.short	0x0010
        /*0044*/ 	.byte	0x00, 0xf4, 0x21, 0x00


	//----- nvinfo : EIATTR_KPARAM_INFO
	.align		4
.L_17:
        /*0048*/ 	.byte	0x04, 0x17
        /*004a*/ 	.short	(.L_19 - .L_18)
.L_18:
        /*004c*/ 	.word	0x00000000
        /*0050*/ 	.short	0x0001
        /*0052*/ 	.short	0x0008
        /*0054*/ 	.byte	0x00, 0xf4, 0x21, 0x00


	//----- nvinfo : EIATTR_KPARAM_INFO
	.align		4
.L_19:
        /*0058*/ 	.byte	0x04, 0x17
        /*005a*/ 	.short	(.L_21 - .L_20)
.L_20:
        /*005c*/ 	.word	0x00000000
        /*0060*/ 	.short	0x0000
        /*0062*/ 	.short	0x0000
        /*0064*/ 	.byte	0x00, 0xf4, 0x21, 0x00


	//----- nvinfo : EIATTR_SPARSE_MMA_MASK
	.align		4
.L_21:
        /*0068*/ 	.byte	0x03, 0x50
        /*006a*/ 	.short	0x0000


	//----- nvinfo : EIATTR_MAXREG_COUNT
	.align		4
        /*006c*/ 	.byte	0x03, 0x1b
        /*006e*/ 	.short	0x00ff


	//----- nvinfo : EIATTR_EXIT_INSTR_OFFSETS
	.align		4
        /*0070*/ 	.byte	0x04, 0x1c
        /*0072*/ 	.short	(.L_23 - .L_22)


	//   ....[0]....
.L_22:
        /*0074*/ 	.word	0x00000210


	//   ....[1]....
        /*0078*/ 	.word	0x00000230


	//----- nvinfo : EIATTR_REQNTID
	.align		4
.L_23:
        /*007c*/ 	.byte	0x04, 0x10
        /*007e*/ 	.short	(.L_25 - .L_24)
.L_24:
        /*0080*/ 	.word	0x00000080
        /*0084*/ 	.word	0x00000001
        /*0088*/ 	.word	0x00000001


	//----- nvinfo : EIATTR_CBANK_PARAM_SIZE
	.align		4
.L_25:
        /*008c*/ 	.byte	0x03, 0x19
        /*008e*/ 	.short	0x002c


	//----- nvinfo : EIATTR_PARAM_CBANK
	.align		4
        /*0090*/ 	.byte	0x04, 0x0a
        /*0092*/ 	.short	(.L_27 - .L_26)
	.align		4
.L_26:
        /*0094*/ 	.word	index@(.nv.constant0.triton_poi_fused_add_mul_1)
        /*0098*/ 	.short	0x0210
        /*009a*/ 	.short	0x002c


	//----- nvinfo : EIATTR_SW_WAR
	.align		4
.L_27:
        /*009c*/ 	.byte	0x04, 0x36
        /*009e*/ 	.short	(.L_29 - .L_28)
.L_28:
        /*00a0*/ 	.word	0x00000008
.L_29:


//--------------------- .nv.callgraph             --------------------------
	.section	.nv.callgraph,"",@"SHT_CUDA_CALLGRAPH"
	.align	4
	.sectionentsize	8
	.align		4
        /*0000*/ 	.word	0x00000000
	.align		4
        /*0004*/ 	.word	0xffffffff
	.align		4
        /*0008*/ 	.word	0x00000000
	.align		4
        /*000c*/ 	.word	0xfffffffe
	.align		4
        /*0010*/ 	.word	0x00000000
	.align		4
        /*0014*/ 	.word	0xfffffffd
	.align		4
        /*0018*/ 	.word	0x00000000
	.align		4
        /*001c*/ 	.word	0xfffffffc


//--------------------- .text.triton_poi_fused_add_mul_1 --------------------------
	.section	.text.triton_poi_fused_add_mul_1,"ax",@progbits
	.align	128
        .global         triton_poi_fused_add_mul_1
        .type           triton_poi_fused_add_mul_1,@function
        .size           triton_poi_fused_add_mul_1,(.L_x_1 - triton_poi_fused_add_mul_1)
        .other          triton_poi_fused_add_mul_1,@"STO_CUDA_ENTRY STV_DEFAULT"
triton_poi_fused_add_mul_1:
.text.triton_poi_fused_add_mul_1:
[----:B------:R-:W0:Y:S01]  /*0000*/  LDC R1, c[0x0][0x28] ;  /* 0x00000a00ff017b82 */ /* 0x000e220000000800 */
[----:B------:R-:W1:Y:S07]  /*0010*/  S2R R0, SR_TID.X ;  /* 0x0000000000007919 */ /* 0x000e6e0000002100 */
[----:B------:R-:W2:Y:S01]  /*0020*/  LDC.64 R8, c[0x0][0x220] ;  /* 0x00008800ff087b82 */ /* 0x000ea20000000a00 */
[----:B------:R-:W-:Y:S01]  /*0030*/  HFMA2.MMA R17, -RZ, RZ, 0, 0 ;  /* 0x00000000ff117435 */ /* 0x000fe200000001ff */
[----:B------:R-:W3:Y:S06]  /*0040*/  S2R R13, SR_CTAID.X ;  /* 0x00000000000d7919 */ /* 0x000eec0000002500 */
[----:B------:R-:W4:Y:S01]  /*0050*/  LDC.64 R10, c[0x0][0x230] ;  /* 0x00008c00ff0a7b82 */ /* 0x000f220000000a00 */
[----:B------:R-:W-:-:S07]  /*0060*/  ULDC.64 UR4, c[0x0][0x208] ;  /* 0x0000820000047ab9 */ /* 0x000fce0000000a00 */
[----:B------:R-:W5:Y:S08]  /*0070*/  LDC.64 R6, c[0x0][0x210] ;  /* 0x00008400ff067b82 */ /* 0x000f700000000a00 */
[----:B------:R-:W4:Y:S01]  /*0080*/  LDC.64 R4, c[0x0][0x228] ;  /* 0x00008a00ff047b82 */ /* 0x000f220000000a00 */
[----:B-1----:R-:W-:Y:S02]  /*0090*/  LOP3.LUT R0, R0, 0x7f, RZ, 0xc0, !PT ;  /* 0x0000007f00007812 */ /* 0x002fe400078ec0ff */
[----:B---3--:R-:W-:-:S02]  /*00a0*/  SHF.R.S32.HI R2, RZ, 0x18, R13 ;  /* 0x00000018ff027819 */ /* 0x008fc4000001140d */
[----:B------:R-:W-:Y:S02]  /*00b0*/  LEA R13, R13, R0, 0x7 ;  /* 0x000000000d0d7211 */ /* 0x000fe400078e38ff */
[----:B------:R-:W-:Y:S02]  /*00c0*/  SGXT R0, R2, 0x1 ;  /* 0x000000010200781a */ /* 0x000fe40000000200 */
[----:B------:R-:W1:Y:S01]  /*00d0*/  LDC.64 R2, c[0x0][0x218] ;  /* 0x00008600ff027b82 */ /* 0x000e620000000a00 */
[----:B------:R-:W-:Y:S02]  /*00e0*/  ISETP.GE.AND P0, PT, R13, 0x400, PT ;  /* 0x000004000d00780c */ /* 0x000fe40003f06270 */
[----:B------:R-:W-:-:S04]  /*00f0*/  LEA.HI R0, R0, R13, RZ, 0x4 ;  /* 0x0000000d00007211 */ /* 0x000fc800078f20ff */
[----:B------:R-:W-:Y:S01]  /*0100*/  SHF.R.S32.HI R15, RZ, 0x4, R0 ;  /* 0x00000004ff0f7819 */ /* 0x000fe20000011400 */
[----:B------:R-:W-:Y:S01]  /*0110*/  HFMA2.MMA R0, -RZ, RZ, 0, 0 ;  /* 0x00000000ff007435 */ /* 0x000fe200000001ff */
[----:B------:R-:W-:Y:S01]  /*0120*/  MOV R12, RZ ;  /* 0x000000ff000c7202 */ /* 0x000fe20000000f00 */
[----:B-----5:R-:W-:-:S04]  /*0130*/  IMAD.WIDE R6, R13, 0x4, R6 ;  /* 0x000000040d067825 */ /* 0x020fc800078e0206 */
[C---:B--2---:R-:W-:Y:S01]  /*0140*/  IMAD.WIDE R8, R15.reuse, 0x4, R8 ;  /* 0x000000040f087825 */ /* 0x044fe200078e0208 */
[----:B------:R-:W2:Y:S03]  /*0150*/  @!P0 LDG.E R12, desc[UR4][R6.64] ;  /* 0x00000004060c8981 */ /* 0x000ea6000c1e1900 */
[----:B----4-:R-:W-:Y:S01]  /*0160*/  IMAD.WIDE R10, R15, 0x4, R10 ;  /* 0x000000040f0a7825 */ /* 0x010fe200078e020a */
[----:B------:R-:W-:Y:S01]  /*0170*/  CS2R R14, SRZ ;  /* 0x00000000000e7805 */ /* 0x000fe2000001ff00 */
[----:B------:R-:W2:Y:S02]  /*0180*/  @!P0 LDG.E.EL R17, desc[UR4][R8.64] ;  /* 0x0000000408118981 */ /* 0x000ea4000c2e1900 */
[----:B0-----:R-:W-:-:S03]  /*0190*/  IMAD.WIDE R4, R13, 0x4, R4 ;  /* 0x000000040d047825 */ /* 0x001fc600078e0204 */
[----:B------:R-:W3:Y:S01]  /*01a0*/  @!P0 LDG.E.EL R15, desc[UR4][R10.64] ;  /* 0x000000040a0f8981 */ /* 0x000ee2000c2e1900 */
[----:B-1----:R-:W-:-:S03]  /*01b0*/  IMAD.WIDE R2, R13, 0x4, R2 ;  /* 0x000000040d027825 */ /* 0x002fc600078e0202 */
[----:B------:R-:W3:Y:S04]  /*01c0*/  @!P0 LDG.E R14, desc[UR4][R4.64] ;  /* 0x00000004040e8981 */ /* 0x000ee8000c1e1900 */
[----:B------:R-:W4:Y:S01]  /*01d0*/  @!P0 LDG.E R0, desc[UR4][R2.64] ;  /* 0x0000000402008981 */ /* 0x000f22000c1e1900 */
[----:B--2---:R-:W-:Y:S01]  /*01e0*/  FADD R17, R17, R12 ;  /* 0x0000000c11117221 */ /* 0x004fe20000000000 */
[----:B---3--:R-:W-:-:S04]  /*01f0*/  FADD R14, R15, R14 ;  /* 0x0000000e0f0e7221 */ /* 0x008fc80000000000 */
[----:B----4-:R-:W-:Y:S01]  /*0200*/  FFMA R17, R17, R0, R14 ;  /* 0x0000000011117223 */ /* 0x010fe2000000000e */
[----:B------:R-:W-:Y:S06]  /*0210*/  @P0 EXIT ;  /* 0x000000000000094d */ /* 0x000fec0003800000 */
[----:B------:R-:W-:Y:S01]  /*0220*/  STG.E desc[UR4][R6.64], R17 ;  /* 0x0000001106007986 */ /* 0x000fe2000c101904 */
[----:B------:R-:W-:Y:S05]  /*0230*/  EXIT ;  /* 0x000000000000794d */ /* 0x000fea0003800000 */
.L_x_0:
[----:B------:R-:W-:-:S00]  /*0240*/  BRA `(.L_x_0) ;  /* 0xfffffffc00fc7947 */ /* 0x000fc0000383ffff */
[----:B------:R-:W-:-:S00]  /*0250*/  NOP ;  /* 0x0000000000007918 */ /* 0x000fc00000000000 */
        /* <DEDUP_REMOVED lines=10> */
.L_x_1:


//--------------------- .nv.constant0.triton_poi_fused_add_mul_1 --------------------------
	.section	.nv.constant0.triton_poi_fused_add_mul_1,"a",@progbits
	.sectionflags	@""
	.align	4
.nv.constant0.triton_poi_fused_add_mul_1:
	.zero		572
